	.headerflags	@"EF_CUDA_TEXMODE_UNIFIED EF_CUDA_64BIT_ADDRESS EF_CUDA_ACCELERATORS EF_CUDA_SM90 EF_CUDA_VIRTUAL_SM(EF_CUDA_SM90)"
	.elftype	@"ET_EXEC"


//--------------------- .nv.info                  --------------------------
	.section	.nv.info,"",@"SHT_CUDA_INFO"
	.align	4


	//----- nvinfo : EIATTR_REGCOUNT
	.align		4
        /*0000*/ 	.byte	0x04, 0x2f
        /*0002*/ 	.short	(.L_3 - .L_2)
	.align		4
.L_2:
        /*0004*/ 	.word	index@(triton_poi_fused__native_batch_norm_legit_no_training_relu_11)
        /*0008*/ 	.word	0x00000014


	//----- nvinfo : EIATTR_MIN_STACK_SIZE
	.align		4
.L_3:
        /*000c*/ 	.byte	0x04, 0x12
        /*000e*/ 	.short	(.L_5 - .L_4)
	.align		4
.L_4:
        /*0010*/ 	.word	index@(triton_poi_fused__native_batch_norm_legit_no_training_relu_11)
        /*0014*/ 	.word	0x00000000


	//----- nvinfo : EIATTR_FRAME_SIZE
	.align		4
.L_5:
        /*0018*/ 	.byte	0x04, 0x11
        /*001a*/ 	.short	(.L_7 - .L_6)
	.align		4
.L_6:
        /*001c*/ 	.word	index@(triton_poi_fused__native_batch_norm_legit_no_training_relu_11)
        /*0020*/ 	.word	0x00000000


	//----- nvinfo : EIATTR_MIN_STACK_SIZE
	.align		4
.L_7:
        /*0024*/ 	.byte	0x04, 0x12
        /*0026*/ 	.short	(.L_9 - .L_8)
	.align		4
.L_8:
        /*0028*/ 	.word	index@(triton_poi_fused__native_batch_norm_legit_no_training_relu_11)
        /*002c*/ 	.word	0x00000000
.L_9:


//--------------------- .nv.info.triton_poi_fused__native_batch_norm_legit_no_training_relu_11 --------------------------
	.section	.nv.info.triton_poi_fused__native_batch_norm_legit_no_training_relu_11,"",@"SHT_CUDA_INFO"
	.sectionflags	@""
	.align	4


	//----- nvinfo : EIATTR_CUDA_API_VERSION
	.align		4
        /*0000*/ 	.byte	0x04, 0x37
        /*0002*/ 	.short	(.L_11 - .L_10)
.L_10:
        /*0004*/ 	.word	0x0000007c


	//----- nvinfo : EIATTR_KPARAM_INFO
	.align		4
.L_11:
        /*0008*/ 	.byte	0x04, 0x17
        /*000a*/ 	.short	(.L_13 - .L_12)
.L_12:
        /*000c*/ 	.word	0x00000000
        /*0010*/ 	.short	0x0006
        /*0012*/ 	.short	0x0030
        /*0014*/ 	.byte	0x00, 0xf0, 0x11, 0x00


	//----- nvinfo : EIATTR_KPARAM_INFO
	.align		4
.L_13:
        /*0018*/ 	.byte	0x04, 0x17
        /*001a*/ 	.short	(.L_15 - .L_14)
.L_14:
        /*001c*/ 	.word	0x00000000
        /*0020*/ 	.short	0x0005
        /*0022*/ 	.short	0x0028
        /*0024*/ 	.byte	0x00, 0xf4, 0x21, 0x00


	//----- nvinfo : EIATTR_KPARAM_INFO
	.align		4
.L_15:
        /*0028*/ 	.byte	0x04, 0x17
        /*002a*/ 	.short	(.L_17 - .L_16)
.L_16:
        /*002c*/ 	.word	0x00000000
        /*0030*/ 	.short	0x0004
        /*0032*/ 	.short	0x0020
        /*0034*/ 	.byte	0x00, 0xf4, 0x21, 0x00


	//----- nvinfo : EIATTR_KPARAM_INFO
	.align		4
.L_17:
        /*0038*/ 	.byte	0x04, 0x17
        /*003a*/ 	.short	(.L_19 - .L_18)
.L_18:
        /*003c*/ 	.word	0x00000000
        /*0040*/ 	.short	0x0003
        /*0042*/ 	.short	0x0018
        /*0044*/ 	.byte	0x00, 0xf4, 0x21, 0x00


	//----- nvinfo : EIATTR_KPARAM_INFO
	.align		4
.L_19:
        /*0048*/ 	.byte	0x04, 0x17
        /*004a*/ 	.short	(.L_21 - .L_20)
.L_20:
        /*004c*/ 	.word	0x00000000
        /*0050*/ 	.short	0x0002
        /*0052*/ 	.short	0x0010
        /*0054*/ 	.byte	0x00, 0xf4, 0x21, 0x00


	//----- nvinfo : EIATTR_KPARAM_INFO
	.align		4
.L_21:
        /*0058*/ 	.byte	0x04, 0x17
        /*005a*/ 	.short	(.L_23 - .L_22)
.L_22:
        /*005c*/ 	.word	0x00000000
        /*0060*/ 	.short	0x0001
        /*0062*/ 	.short	0x0008
        /*0064*/ 	.byte	0x00, 0xf4, 0x21, 0x00


	//----- nvinfo : EIATTR_KPARAM_INFO
	.align		4
.L_23:
        /*0068*/ 	.byte	0x04, 0x17
        /*006a*/ 	.short	(.L_25 - .L_24)
.L_24:
        /*006c*/ 	.word	0x00000000
        /*0070*/ 	.short	0x0000
        /*0072*/ 	.short	0x0000
        /*0074*/ 	.byte	0x00, 0xf4, 0x21, 0x00


	//----- nvinfo : EIATTR_SPARSE_MMA_MASK
	.align		4
.L_25:
        /*0078*/ 	.byte	0x03, 0x50
        /*007a*/ 	.short	0x0000


	//----- nvinfo : EIATTR_MAXREG_COUNT
	.align		4
        /*007c*/ 	.byte	0x03, 0x1b
        /*007e*/ 	.short	0x00ff


	//----- nvinfo : EIATTR_EXIT_INSTR_OFFSETS
	.align		4
        /*0080*/ 	.byte	0x04, 0x1c
        /*0082*/ 	.short	(.L_27 - .L_26)


	//   ....[0]....
.L_26:
        /*0084*/ 	.word	0x000003d0


	//----- nvinfo : EIATTR_REQNTID
	.align		4
.L_27:
        /*0088*/ 	.byte	0x04, 0x10
        /*008a*/ 	.short	(.L_29 - .L_28)
.L_28:
        /*008c*/ 	.word	0x00000100
        /*0090*/ 	.word	0x00000001
        /*0094*/ 	.word	0x00000001


	//----- nvinfo : EIATTR_CBANK_PARAM_SIZE
	.align		4
.L_29:
        /*0098*/ 	.byte	0x03, 0x19
        /*009a*/ 	.short	0x0034


	//----- nvinfo : EIATTR_PARAM_CBANK
	.align		4
        /*009c*/ 	.byte	0x04, 0x0a
        /*009e*/ 	.short	(.L_31 - .L_30)
	.align		4
.L_30:
        /*00a0*/ 	.word	index@(.nv.constant0.triton_poi_fused__native_batch_norm_legit_no_training_relu_11)
        /*00a4*/ 	.short	0x0210
        /*00a6*/ 	.short	0x0034


	//----- nvinfo : EIATTR_SW_WAR
	.align		4
.L_31:
        /*00a8*/ 	.byte	0x04, 0x36
        /*00aa*/ 	.short	(.L_33 - .L_32)
.L_32:
        /*00ac*/ 	.word	0x00000008
.L_33:


//--------------------- .nv.callgraph             --------------------------
	.section	.nv.callgraph,"",@"SHT_CUDA_CALLGRAPH"
	.align	4
	.sectionentsize	8
	.align		4
        /*0000*/ 	.word	0x00000000
	.align		4
        /*0004*/ 	.word	0xffffffff
	.align		4
        /*0008*/ 	.word	0x00000000
	.align		4
        /*000c*/ 	.word	0xfffffffe
	.align		4
        /*0010*/ 	.word	0x00000000
	.align		4
        /*0014*/ 	.word	0xfffffffd
	.align		4
        /*0018*/ 	.word	0x00000000
	.align		4
        /*001c*/ 	.word	0xfffffffc


//--------------------- .nv.constant4             --------------------------
	.section	.nv.constant4,"a",@progbits
	.align	8
	.align		8
.nv.constant4:
        /*0000*/ 	.dword	_$_str
	.align		8
        /*0008*/ 	.dword	_$_str_$_2


//--------------------- .text.triton_poi_fused__native_batch_norm_legit_no_training_relu_11 --------------------------
	.section	.text.triton_poi_fused__native_batch_norm_legit_no_training_relu_11,"ax",@progbits
	.align	128
        .global         triton_poi_fused__native_batch_norm_legit_no_training_relu_11
        .type           triton_poi_fused__native_batch_norm_legit_no_training_relu_11,@function
        .size           triton_poi_fused__native_batch_norm_legit_no_training_relu_11,(.L_x_1 - triton_poi_fused__native_batch_norm_legit_no_training_relu_11)
        .other          triton_poi_fused__native_batch_norm_legit_no_training_relu_11,@"STO_CUDA_ENTRY STV_DEFAULT"
triton_poi_fused__native_batch_norm_legit_no_training_relu_11:
.text.triton_poi_fused__native_batch_norm_legit_no_training_relu_11:
[----:B------:R-:W-:Y:S01]  /*0000*/  LDC R1, c[0x0][0x28] ;  /* 0x00000a00ff017b82 */ /* 0x000fe20000000800 */
[----:B------:R-:W1:Y:S01]  /*0010*/  S2R R0, SR_TID.X ;  /* 0x0000000000007919 */ /* 0x000e620000002100 */
[----:B------:R-:W-:-:S06]  /*0020*/  HFMA2.MMA R2, -RZ, RZ, 0, 0 ;  /* 0x00000000ff027435 */ /* 0x000fcc00000001ff */
[----:B------:R-:W2:Y:S01]  /*0030*/  LDC.64 R4, c[0x0][0x220] ;  /* 0x00008800ff047b82 */ /* 0x000ea20000000a00 */
[----:B------:R-:W-:Y:S01]  /*0040*/  ULDC.64 UR4, c[0x0][0x208] ;  /* 0x0000820000047ab9 */ /* 0x000fe20000000a00 */
[----:B------:R-:W3:Y:S06]  /*0050*/  S2R R3, SR_CTAID.X ;  /* 0x0000000000037919 */ /* 0x000eec0000002500 */
[----:B------:R-:W4:Y:S08]  /*0060*/  LDC.64 R8, c[0x0][0x218] ;  /* 0x00008600ff087b82 */ /* 0x000f300000000a00 */
[----:B------:R-:W5:Y:S08]  /*0070*/  LDC.64 R10, c[0x0][0x228] ;  /* 0x00008a00ff0a7b82 */ /* 0x000f700000000a00 */
[----:B------:R-:W5:Y:S01]  /*0080*/  LDC.64 R12, c[0x0][0x230] ;  /* 0x00008c00ff0c7b82 */ /* 0x000f620000000a00 */
[----:B-1----:R-:W-:-:S04]  /*0090*/  SHF.L.U32 R0, R0, 0x1, RZ ;  /* 0x0000000100007819 */ /* 0x002fc800000006ff */
[----:B------:R-:W-:-:S04]  /*00a0*/  LOP3.LUT R0, R0, 0x1fe, RZ, 0xc0, !PT ;  /* 0x000001fe00007812 */ /* 0x000fc800078ec0ff */
[----:B---3--:R-:W-:-:S05]  /*00b0*/  LEA R3, R3, R0, 0x9 ;  /* 0x0000000003037211 */ /* 0x008fca00078e48ff */
[----:B------:R-:W-:-:S05]  /*00c0*/  IMAD.HI R0, R3, -0x77777777, R2 ;  /* 0x8888888903007827 */ /* 0x000fca00078e0202 */
[----:B------:R-:W-:-:S04]  /*00d0*/  SHF.R.U32.HI R7, RZ, 0x1f, R0 ;  /* 0x0000001fff077819 */ /* 0x000fc80000011600 */
[----:B------:R-:W-:-:S05]  /*00e0*/  LEA.HI.SX32 R7, R0, R7, 0x18 ;  /* 0x0000000700077211 */ /* 0x000fca00078fc2ff */
[----:B------:R-:W-:Y:S02]  /*00f0*/  IMAD R15, R7, -0x1e0, R3 ;  /* 0xfffffe20070f7824 */ /* 0x000fe400078e0203 */
[----:B------:R-:W1:Y:S02]  /*0100*/  LDC.64 R6, c[0x0][0x210] ;  /* 0x00008400ff067b82 */ /* 0x000e640000000a00 */
[----:B--2---:R-:W-:-:S06]  /*0110*/  IMAD.WIDE R4, R15, 0x4, R4 ;  /* 0x000000040f047825 */ /* 0x004fcc00078e0204 */
[----:B------:R-:W2:Y:S01]  /*0120*/  LDG.E.EL.64 R4, desc[UR4][R4.64] ;  /* 0x0000000404047981 */ /* 0x000ea2000c2e1b00 */
[----:B----4-:R-:W-:-:S04]  /*0130*/  IMAD.WIDE R8, R15, 0x4, R8 ;  /* 0x000000040f087825 */ /* 0x010fc800078e0208 */
[C---:B-----5:R-:W-:Y:S02]  /*0140*/  IMAD.WIDE R10, R15.reuse, 0x4, R10 ;  /* 0x000000040f0a7825 */ /* 0x060fe400078e020a */
[----:B------:R-:W3:Y:S02]  /*0150*/  LDG.E.EL.64 R8, desc[UR4][R8.64] ;  /* 0x0000000408087981 */ /* 0x000ee4000c2e1b00 */
[----:B0-----:R-:W-:Y:S02]  /*0160*/  IMAD.WIDE R12, R15, 0x4, R12 ;  /* 0x000000040f0c7825 */ /* 0x001fe400078e020c */
[----:B------:R-:W4:Y:S04]  /*0170*/  LDG.E.EL.64 R10, desc[UR4][R10.64] ;  /* 0x000000040a0a7981 */ /* 0x000f28000c2e1b00 */
[----:B------:R-:W4:Y:S01]  /*0180*/  LDG.E.EL.64 R12, desc[UR4][R12.64] ;  /* 0x000000040c0c7981 */ /* 0x000f22000c2e1b00 */
[----:B-1----:R-:W-:-:S06]  /*0190*/  IMAD.WIDE R6, R3, 0x4, R6 ;  /* 0x0000000403067825 */ /* 0x002fcc00078e0206 */
[----:B------:R-:W3:Y:S01]  /*01a0*/  LDG.E.64 R6, desc[UR4][R6.64] ;  /* 0x0000000406067981 */ /* 0x000ee2000c1e1b00 */
[----:B------:R-:W-:Y:S01]  /*01b0*/  MOV R17, 0x3e800000 ;  /* 0x3e80000000117802 */ /* 0x000fe20000000f00 */
[----:B--2---:R-:W-:Y:S01]  /*01c0*/  FADD R4, R4, 9.9999997473787516356e-06 ;  /* 0x3727c5ac04047421 */ /* 0x004fe20000000000 */
[----:B------:R-:W-:-:S03]  /*01d0*/  FADD R5, R5, 9.9999997473787516356e-06 ;  /* 0x3727c5ac05057421 */ /* 0x000fc60000000000 */
[----:B------:R-:W0:Y:S08]  /*01e0*/  MUFU.SQRT R0, R4 ;  /* 0x0000000400007308 */ /* 0x000e300000002000 */
[----:B------:R1:W2:Y:S01]  /*01f0*/  MUFU.SQRT R2, R5 ;  /* 0x0000000500027308 */ /* 0x0002a20000002000 */
[C---:B0-----:R-:W-:Y:S02]  /*0200*/  FSETP.GT.AND P0, PT, R0.reuse, 8.50705917302346158658e+37, PT ;  /* 0x7e8000000000780b */ /* 0x041fe40003f04000 */
[----:B------:R-:W-:Y:S01]  /*0210*/  FSETP.GEU.AND P2, PT, R0, 1.175494350822287508e-38, PT ;  /* 0x008000000000780b */ /* 0x000fe20003f4e000 */
[----:B-1----:R-:W0:Y:S01]  /*0220*/  LDC.64 R4, c[0x0][0x238] ;  /* 0x00008e00ff047b82 */ /* 0x002e220000000a00 */
[----:B--2---:R-:W-:-:S02]  /*0230*/  FSETP.GT.AND P1, PT, R2, 8.50705917302346158658e+37, PT ;  /* 0x7e8000000200780b */ /* 0x004fc40003f24000 */
[----:B------:R-:W-:-:S07]  /*0240*/  FSETP.GEU.AND P3, PT, R2, 1.175494350822287508e-38, PT ;  /* 0x008000000200780b */ /* 0x000fce0003f6e000 */
[----:B------:R-:W-:-:S04]  /*0250*/  @P0 FMUL R0, R0, 0.25 ;  /* 0x3e80000000000820 */ /* 0x000fc80000400000 */
[----:B------:R-:W-:Y:S01]  /*0260*/  @!P2 FMUL R0, R0, 16777216 ;  /* 0x4b8000000000a820 */ /* 0x000fe20000400000 */
[----:B------:R-:W-:-:S04]  /*0270*/  @P1 FMUL R2, R2, 0.25 ;  /* 0x3e80000002021820 */ /* 0x000fc80000400000 */
[----:B------:R-:W-:Y:S01]  /*0280*/  @!P3 FMUL R2, R2, 16777216 ;  /* 0x4b8000000202b820 */ /* 0x000fe20000400000 */
[----:B------:R-:W1:Y:S01]  /*0290*/  MUFU.RCP R0, R0 ;  /* 0x0000000000007308 */ /* 0x000e620000001000 */
[----:B------:R-:W-:-:S07]  /*02a0*/  FSEL R15, R17, 1, P0 ;  /* 0x3f800000110f7808 */ /* 0x000fce0000000000 */
[----:B------:R-:W2:Y:S01]  /*02b0*/  MUFU.RCP R2, R2 ;  /* 0x0000000200027308 */ /* 0x000ea20000001000 */
[----:B------:R-:W-:Y:S01]  /*02c0*/  FSEL R17, R17, 1, P1 ;  /* 0x3f80000011117808 */ /* 0x000fe20000800000 */
[----:B------:R-:W-:-:S04]  /*02d0*/  @!P2 FMUL R15, R15, 16777216 ;  /* 0x4b8000000f0fa820 */ /* 0x000fc80000400000 */
[----:B------:R-:W-:Y:S01]  /*02e0*/  @!P3 FMUL R17, R17, 16777216 ;  /* 0x4b8000001111b820 */ /* 0x000fe20000400000 */
[----:B-1----:R-:W-:Y:S01]  /*02f0*/  FMUL R15, R0, R15 ;  /* 0x0000000f000f7220 */ /* 0x002fe20000400000 */
[----:B---3--:R-:W-:Y:S01]  /*0300*/  FADD R7, R7, -R9 ;  /* 0x8000000907077221 */ /* 0x008fe20000000000 */
[----:B------:R-:W-:Y:S01]  /*0310*/  FADD R6, R6, -R8 ;  /* 0x8000000806067221 */ /* 0x000fe20000000000 */
[----:B--2---:R-:W-:-:S03]  /*0320*/  FMUL R0, R2, R17 ;  /* 0x0000001102007220 */ /* 0x004fc60000400000 */
[----:B------:R-:W-:Y:S01]  /*0330*/  FMUL R15, R6, R15 ;  /* 0x0000000f060f7220 */ /* 0x000fe20000400000 */
[----:B------:R-:W-:-:S03]  /*0340*/  FMUL R0, R7, R0 ;  /* 0x0000000007007220 */ /* 0x000fc60000400000 */
[----:B----4-:R-:W-:Y:S01]  /*0350*/  FFMA R10, R10, R15, R12 ;  /* 0x0000000f0a0a7223 */ /* 0x010fe2000000000c */
[----:B------:R-:W-:-:S04]  /*0360*/  FFMA R0, R11, R0, R13 ;  /* 0x000000000b007223 */ /* 0x000fc8000000000d */
[----:B------:R-:W-:Y:S02]  /*0370*/  FSETP.GEU.AND P0, PT, R10, RZ, PT ;  /* 0x000000ff0a00720b */ /* 0x000fe40003f0e000 */
[----:B------:R-:W-:Y:S01]  /*0380*/  FSETP.GEU.AND P1, PT, R0, RZ, PT ;  /* 0x000000ff0000720b */ /* 0x000fe20003f2e000 */
[----:B0-----:R-:W-:Y:S01]  /*0390*/  IMAD.WIDE R4, R3, 0x4, R4 ;  /* 0x0000000403047825 */ /* 0x001fe200078e0204 */
[----:B------:R-:W-:Y:S02]  /*03a0*/  FSEL R10, R10, RZ, P0 ;  /* 0x000000ff0a0a7208 */ /* 0x000fe40000000000 */
[----:B------:R-:W-:-:S05]  /*03b0*/  FSEL R11, R0, RZ, P1 ;  /* 0x000000ff000b7208 */ /* 0x000fca0000800000 */
[----:B------:R-:W-:Y:S01]  /*03c0*/  STG.E.64 desc[UR4][R4.64], R10 ;  /* 0x0000000a04007986 */ /* 0x000fe2000c101b04 */
[----:B------:R-:W-:Y:S05]  /*03d0*/  EXIT ;  /* 0x000000000000794d */ /* 0x000fea0003800000 */
.L_x_0:
[----:B------:R-:W-:-:S00]  /*03e0*/  BRA `(.L_x_0) ;  /* 0xfffffffc00fc7947 */ /* 0x000fc0000383ffff */
[----:B------:R-:W-:-:S00]  /*03f0*/  NOP ;  /* 0x0000000000007918 */ /* 0x000fc00000000000 */
        /* <DEDUP_REMOVED lines=8> */
.L_x_1:


//--------------------- .nv.global.init           --------------------------
	.section	.nv.global.init,"aw",@progbits
.nv.global.init:
	.type		_$_str,@object
	.size		_$_str,(_$_str_$_2 - _$_str)
_$_str:
        /*0000*/ 	.byte	0x5f, 0x5f, 0x43, 0x55, 0x44, 0x41, 0x5f, 0x46, 0x54, 0x5a, 0x00
	.type		_$_str_$_2,@object
	.size		_$_str_$_2,(.L_1 - _$_str_$_2)
_$_str_$_2:
        /*000b*/ 	.byte	0x5f, 0x5f, 0x43, 0x55, 0x44, 0x41, 0x5f, 0x50, 0x52, 0x45, 0x43, 0x5f, 0x53, 0x51, 0x52, 0x54
        /*001b*/ 	.byte	0x00
.L_1:


//--------------------- .nv.constant0.triton_poi_fused__native_batch_norm_legit_no_training_relu_11 --------------------------
	.section	.nv.constant0.triton_poi_fused__native_batch_norm_legit_no_training_relu_11,"a",@progbits
	.sectionflags	@""
	.align	4
.nv.constant0.triton_poi_fused__native_batch_norm_legit_no_training_relu_11:
	.zero		580
